//
// Generated by NVIDIA NVVM Compiler
//
// Compiler Build ID: CL-36424714
// Cuda compilation tools, release 13.0, V13.0.88
// Based on NVVM 20.0.0
//

.version 9.0
.target sm_100
.address_size 64

	// .globl	_Z14coalesced_copyPfPKfi
.extern .shared .align 16 .b8 sdata[];

.visible .entry _Z14coalesced_copyPfPKfi(
	.param .u64 .ptr .align 1 _Z14coalesced_copyPfPKfi_param_0,
	.param .u64 .ptr .align 1 _Z14coalesced_copyPfPKfi_param_1,
	.param .u32 _Z14coalesced_copyPfPKfi_param_2
)
{
	.reg .pred 	%p<2>;
	.reg .b32 	%r<6>;
	.reg .b32 	%f<2>;
	.reg .b64 	%rd<8>;

	ld.param.u64 	%rd1, [_Z14coalesced_copyPfPKfi_param_0];
	ld.param.u64 	%rd2, [_Z14coalesced_copyPfPKfi_param_1];
	ld.param.u32 	%r2, [_Z14coalesced_copyPfPKfi_param_2];
	mov.u32 	%r3, %ctaid.x;
	mov.u32 	%r4, %ntid.x;
	mov.u32 	%r5, %tid.x;
	mad.lo.s32 	%r1, %r3, %r4, %r5;
	setp.ge.s32 	%p1, %r1, %r2;
	@%p1 bra 	$L__BB0_2;
	cvta.to.global.u64 	%rd3, %rd2;
	cvta.to.global.u64 	%rd4, %rd1;
	mul.wide.s32 	%rd5, %r1, 4;
	add.s64 	%rd6, %rd3, %rd5;
	ld.global.nc.f32 	%f1, [%rd6];
	add.s64 	%rd7, %rd4, %rd5;
	st.global.f32 	[%rd7], %f1;
$L__BB0_2:
	ret;

}
	// .globl	_Z12strided_copyPfPKfii
.visible .entry _Z12strided_copyPfPKfii(
	.param .u64 .ptr .align 1 _Z12strided_copyPfPKfii_param_0,
	.param .u64 .ptr .align 1 _Z12strided_copyPfPKfii_param_1,
	.param .u32 _Z12strided_copyPfPKfii_param_2,
	.param .u32 _Z12strided_copyPfPKfii_param_3
)
{
	.reg .pred 	%p<2>;
	.reg .b32 	%r<9>;
	.reg .b32 	%f<2>;
	.reg .b64 	%rd<9>;

	ld.param.u64 	%rd1, [_Z12strided_copyPfPKfii_param_0];
	ld.param.u64 	%rd2, [_Z12strided_copyPfPKfii_param_1];
	ld.param.u32 	%r3, [_Z12strided_copyPfPKfii_param_2];
	ld.param.u32 	%r4, [_Z12strided_copyPfPKfii_param_3];
	mov.u32 	%r5, %ctaid.x;
	mov.u32 	%r6, %ntid.x;
	mov.u32 	%r7, %tid.x;
	mad.lo.s32 	%r1, %r5, %r6, %r7;
	mul.lo.s32 	%r8, %r4, %r1;
	rem.s32 	%r2, %r8, %r3;
	setp.ge.s32 	%p1, %r1, %r3;
	@%p1 bra 	$L__BB1_2;
	cvta.to.global.u64 	%rd3, %rd2;
	cvta.to.global.u64 	%rd4, %rd1;
	mul.wide.s32 	%rd5, %r2, 4;
	add.s64 	%rd6, %rd3, %rd5;
	ld.global.nc.f32 	%f1, [%rd6];
	mul.wide.s32 	%rd7, %r1, 4;
	add.s64 	%rd8, %rd4, %rd7;
	st.global.f32 	[%rd8], %f1;
$L__BB1_2:
	ret;

}
	// .globl	_Z11random_copyPfPKfPKii
.visible .entry _Z11random_copyPfPKfPKii(
	.param .u64 .ptr .align 1 _Z11random_copyPfPKfPKii_param_0,
	.param .u64 .ptr .align 1 _Z11random_copyPfPKfPKii_param_1,
	.param .u64 .ptr .align 1 _Z11random_copyPfPKfPKii_param_2,
	.param .u32 _Z11random_copyPfPKfPKii_param_3
)
{
	.reg .pred 	%p<2>;
	.reg .b32 	%r<7>;
	.reg .b32 	%f<2>;
	.reg .b64 	%rd<12>;

	ld.param.u64 	%rd1, [_Z11random_copyPfPKfPKii_param_0];
	ld.param.u64 	%rd2, [_Z11random_copyPfPKfPKii_param_1];
	ld.param.u64 	%rd3, [_Z11random_copyPfPKfPKii_param_2];
	ld.param.u32 	%r2, [_Z11random_copyPfPKfPKii_param_3];
	mov.u32 	%r3, %ctaid.x;
	mov.u32 	%r4, %ntid.x;
	mov.u32 	%r5, %tid.x;
	mad.lo.s32 	%r1, %r3, %r4, %r5;
	setp.ge.s32 	%p1, %r1, %r2;
	@%p1 bra 	$L__BB2_2;
	cvta.to.global.u64 	%rd4, %rd3;
	cvta.to.global.u64 	%rd5, %rd2;
	cvta.to.global.u64 	%rd6, %rd1;
	mul.wide.s32 	%rd7, %r1, 4;
	add.s64 	%rd8, %rd4, %rd7;
	ld.global.nc.u32 	%r6, [%rd8];
	mul.wide.s32 	%rd9, %r6, 4;
	add.s64 	%rd10, %rd5, %rd9;
	ld.global.nc.f32 	%f1, [%rd10];
	add.s64 	%rd11, %rd6, %rd7;
	st.global.f32 	[%rd11], %f1;
$L__BB2_2:
	ret;

}
	// .globl	_Z12naive_reducePKfPfi
.visible .entry _Z12naive_reducePKfPfi(
	.param .u64 .ptr .align 1 _Z12naive_reducePKfPfi_param_0,
	.param .u64 .ptr .align 1 _Z12naive_reducePKfPfi_param_1,
	.param .u32 _Z12naive_reducePKfPfi_param_2
)
{
	.reg .pred 	%p<6>;
	.reg .b32 	%r<17>;
	.reg .b32 	%f<9>;
	.reg .b64 	%rd<9>;

	ld.param.u64 	%rd1, [_Z12naive_reducePKfPfi_param_0];
	ld.param.u64 	%rd2, [_Z12naive_reducePKfPfi_param_1];
	ld.param.u32 	%r8, [_Z12naive_reducePKfPfi_param_2];
	mov.u32 	%r1, %tid.x;
	mov.u32 	%r2, %ctaid.x;
	mov.u32 	%r3, %ntid.x;
	mad.lo.s32 	%r4, %r2, %r3, %r1;
	setp.ge.u32 	%p1, %r4, %r8;
	mov.f32 	%f8, 0f00000000;
	@%p1 bra 	$L__BB3_2;
	cvta.to.global.u64 	%rd3, %rd1;
	mul.wide.u32 	%rd4, %r4, 4;
	add.s64 	%rd5, %rd3, %rd4;
	ld.global.nc.f32 	%f8, [%rd5];
$L__BB3_2:
	shl.b32 	%r9, %r1, 2;
	mov.u32 	%r10, sdata;
	add.s32 	%r5, %r10, %r9;
	st.shared.f32 	[%r5], %f8;
	bar.sync 	0;
	setp.lt.u32 	%p2, %r3, 2;
	@%p2 bra 	$L__BB3_7;
	mov.b32 	%r16, 1;
$L__BB3_4:
	shl.b32 	%r7, %r16, 1;
	add.s32 	%r12, %r7, -1;
	and.b32  	%r13, %r12, %r1;
	setp.ne.s32 	%p3, %r13, 0;
	@%p3 bra 	$L__BB3_6;
	shl.b32 	%r14, %r16, 2;
	add.s32 	%r15, %r5, %r14;
	ld.shared.f32 	%f4, [%r15];
	ld.shared.f32 	%f5, [%r5];
	add.f32 	%f6, %f4, %f5;
	st.shared.f32 	[%r5], %f6;
$L__BB3_6:
	bar.sync 	0;
	setp.lt.u32 	%p4, %r7, %r3;
	mov.u32 	%r16, %r7;
	@%p4 bra 	$L__BB3_4;
$L__BB3_7:
	setp.ne.s32 	%p5, %r1, 0;
	@%p5 bra 	$L__BB3_9;
	ld.shared.f32 	%f7, [sdata];
	cvta.to.global.u64 	%rd6, %rd2;
	mul.wide.u32 	%rd7, %r2, 4;
	add.s64 	%rd8, %rd6, %rd7;
	st.global.f32 	[%rd8], %f7;
$L__BB3_9:
	ret;

}
	// .globl	_Z16optimized_reducePKfPfi
.visible .entry _Z16optimized_reducePKfPfi(
	.param .u64 .ptr .align 1 _Z16optimized_reducePKfPfi_param_0,
	.param .u64 .ptr .align 1 _Z16optimized_reducePKfPfi_param_1,
	.param .u32 _Z16optimized_reducePKfPfi_param_2
)
{
	.reg .pred 	%p<6>;
	.reg .b32 	%r<14>;
	.reg .b32 	%f<9>;
	.reg .b64 	%rd<9>;

	ld.param.u64 	%rd1, [_Z16optimized_reducePKfPfi_param_0];
	ld.param.u64 	%rd2, [_Z16optimized_reducePKfPfi_param_1];
	ld.param.u32 	%r8, [_Z16optimized_reducePKfPfi_param_2];
	mov.u32 	%r1, %tid.x;
	mov.u32 	%r2, %ctaid.x;
	mov.u32 	%r13, %ntid.x;
	mad.lo.s32 	%r4, %r2, %r13, %r1;
	setp.ge.u32 	%p1, %r4, %r8;
	mov.f32 	%f8, 0f00000000;
	@%p1 bra 	$L__BB4_2;
	cvta.to.global.u64 	%rd3, %rd1;
	mul.wide.u32 	%rd4, %r4, 4;
	add.s64 	%rd5, %rd3, %rd4;
	ld.global.nc.f32 	%f8, [%rd5];
$L__BB4_2:
	shl.b32 	%r9, %r1, 2;
	mov.u32 	%r10, sdata;
	add.s32 	%r5, %r10, %r9;
	st.shared.f32 	[%r5], %f8;
	bar.sync 	0;
	setp.lt.u32 	%p2, %r13, 2;
	@%p2 bra 	$L__BB4_6;
$L__BB4_3:
	shr.u32 	%r7, %r13, 1;
	setp.ge.u32 	%p3, %r1, %r7;
	@%p3 bra 	$L__BB4_5;
	shl.b32 	%r11, %r7, 2;
	add.s32 	%r12, %r5, %r11;
	ld.shared.f32 	%f4, [%r12];
	ld.shared.f32 	%f5, [%r5];
	add.f32 	%f6, %f4, %f5;
	st.shared.f32 	[%r5], %f6;
$L__BB4_5:
	bar.sync 	0;
	setp.gt.u32 	%p4, %r13, 3;
	mov.u32 	%r13, %r7;
	@%p4 bra 	$L__BB4_3;
$L__BB4_6:
	setp.ne.s32 	%p5, %r1, 0;
	@%p5 bra 	$L__BB4_8;
	ld.shared.f32 	%f7, [sdata];
	cvta.to.global.u64 	%rd6, %rd2;
	mul.wide.u32 	%rd7, %r2, 4;
	add.s64 	%rd8, %rd6, %rd7;
	st.global.f32 	[%rd8], %f7;
$L__BB4_8:
	ret;

}


// ===== COMPILED SASS (sm_100) =====

	.target	sm_100

	.elftype	@"ET_EXEC"


//--------------------- .note.nv.tkinfo           --------------------------
	.section	.note.nv.tkinfo,"",@"SHT_NOTE"
	.sectionflags	@"SHF_NOTE_NV_TKINFO"
	.tkinfo
        /*0018*/ 	.word	0x00000002
        /*0030*/ 	.string	""
        /*0030*/ 	.string	"ptxas"
        /*0030*/ 	.string	"Cuda compilation tools, release 13.0, V13.0.88"
        /*0030*/ 	.string	"Build cuda_13.0.r13.0/compiler.36424714_0"
        /*0030*/ 	.string	"-arch sm_100 -m 64 "



//--------------------- .note.nv.cuinfo           --------------------------
	.section	.note.nv.cuinfo,"",@"SHT_NOTE"
	.sectionflags	@"SHF_NOTE_NV_CUINFO"
        /*0018*/ 	.short	0x0002
        /*001a*/ 	.short	0x0064
        /*001c*/ 	.short	0x0082
	.zero		2


//--------------------- .nv.info                  --------------------------
	.section	.nv.info,"",@"SHT_CUDA_INFO"
	.align	4


	//----- nvinfo : EIATTR_REGCOUNT
	.align		4
        /*0000*/ 	.byte	0x04, 0x2f
        /*0002*/ 	.short	(.L_1 - .L_0)
	.align		4
.L_0:
        /*0004*/ 	.word	index@(_Z14coalesced_copyPfPKfi)
        /*0008*/ 	.word	0x0000000a


	//----- nvinfo : EIATTR_FRAME_SIZE
	.align		4
.L_1:
        /*000c*/ 	.byte	0x04, 0x11
        /*000e*/ 	.short	(.L_3 - .L_2)
	.align		4
.L_2:
        /*0010*/ 	.word	index@(_Z14coalesced_copyPfPKfi)
        /*0014*/ 	.word	0x00000000


	//----- nvinfo : EIATTR_REGCOUNT
	.align		4
.L_3:
        /*0018*/ 	.byte	0x04, 0x2f
        /*001a*/ 	.short	(.L_5 - .L_4)
	.align		4
.L_4:
        /*001c*/ 	.word	index@(_Z12strided_copyPfPKfii)
        /*0020*/ 	.word	0x0000000e


	//----- nvinfo : EIATTR_FRAME_SIZE
	.align		4
.L_5:
        /*0024*/ 	.byte	0x04, 0x11
        /*0026*/ 	.short	(.L_7 - .L_6)
	.align		4
.L_6:
        /*0028*/ 	.word	index@(_Z12strided_copyPfPKfii)
        /*002c*/ 	.word	0x00000000


	//----- nvinfo : EIATTR_REGCOUNT
	.align		4
.L_7:
        /*0030*/ 	.byte	0x04, 0x2f
        /*0032*/ 	.short	(.L_9 - .L_8)
	.align		4
.L_8:
        /*0034*/ 	.word	index@(_Z11random_copyPfPKfPKii)
        /*0038*/ 	.word	0x0000000c


	//----- nvinfo : EIATTR_FRAME_SIZE
	.align		4
.L_9:
        /*003c*/ 	.byte	0x04, 0x11
        /*003e*/ 	.short	(.L_11 - .L_10)
	.align		4
.L_10:
        /*0040*/ 	.word	index@(_Z11random_copyPfPKfPKii)
        /*0044*/ 	.word	0x00000000


	//----- nvinfo : EIATTR_REGCOUNT
	.align		4
.L_11:
        /*0048*/ 	.byte	0x04, 0x2f
        /*004a*/ 	.short	(.L_13 - .L_12)
	.align		4
.L_12:
        /*004c*/ 	.word	index@(_Z12naive_reducePKfPfi)
        /*0050*/ 	.word	0x0000000b


	//----- nvinfo : EIATTR_FRAME_SIZE
	.align		4
.L_13:
        /*0054*/ 	.byte	0x04, 0x11
        /*0056*/ 	.short	(.L_15 - .L_14)
	.align		4
.L_14:
        /*0058*/ 	.word	index@(_Z12naive_reducePKfPfi)
        /*005c*/ 	.word	0x00000000


	//----- nvinfo : EIATTR_REGCOUNT
	.align		4
.L_15:
        /*0060*/ 	.byte	0x04, 0x2f
        /*0062*/ 	.short	(.L_17 - .L_16)
	.align		4
.L_16:
        /*0064*/ 	.word	index@(_Z16optimized_reducePKfPfi)
        /*0068*/ 	.word	0x0000000b


	//----- nvinfo : EIATTR_FRAME_SIZE
	.align		4
.L_17:
        /*006c*/ 	.byte	0x04, 0x11
        /*006e*/ 	.short	(.L_19 - .L_18)
	.align		4
.L_18:
        /*0070*/ 	.word	index@(_Z16optimized_reducePKfPfi)
        /*0074*/ 	.word	0x00000000


	//----- nvinfo : EIATTR_MIN_STACK_SIZE
	.align		4
.L_19:
        /*0078*/ 	.byte	0x04, 0x12
        /*007a*/ 	.short	(.L_21 - .L_20)
	.align		4
.L_20:
        /*007c*/ 	.word	index@(_Z16optimized_reducePKfPfi)
        /*0080*/ 	.word	0x00000000


	//----- nvinfo : EIATTR_MIN_STACK_SIZE
	.align		4
.L_21:
        /*0084*/ 	.byte	0x04, 0x12
        /*0086*/ 	.short	(.L_23 - .L_22)
	.align		4
.L_22:
        /*0088*/ 	.word	index@(_Z12naive_reducePKfPfi)
        /*008c*/ 	.word	0x00000000


	//----- nvinfo : EIATTR_MIN_STACK_SIZE
	.align		4
.L_23:
        /*0090*/ 	.byte	0x04, 0x12
        /*0092*/ 	.short	(.L_25 - .L_24)
	.align		4
.L_24:
        /*0094*/ 	.word	index@(_Z11random_copyPfPKfPKii)
        /*0098*/ 	.word	0x00000000


	//----- nvinfo : EIATTR_MIN_STACK_SIZE
	.align		4
.L_25:
        /*009c*/ 	.byte	0x04, 0x12
        /*009e*/ 	.short	(.L_27 - .L_26)
	.align		4
.L_26:
        /*00a0*/ 	.word	index@(_Z12strided_copyPfPKfii)
        /*00a4*/ 	.word	0x00000000


	//----- nvinfo : EIATTR_MIN_STACK_SIZE
	.align		4
.L_27:
        /*00a8*/ 	.byte	0x04, 0x12
        /*00aa*/ 	.short	(.L_29 - .L_28)
	.align		4
.L_28:
        /*00ac*/ 	.word	index@(_Z14coalesced_copyPfPKfi)
        /*00b0*/ 	.word	0x00000000
.L_29:


//--------------------- .nv.compat                --------------------------
	.section	.nv.compat,"",@"SHT_CUDA_COMPAT_INFO"
	.align	4
        /*0000*/ 	.byte	0x02, 0x09, 0x00, 0x00, 0x02, 0x02, 0x01, 0x00, 0x02, 0x05, 0x05, 0x00, 0x03, 0x07, 0x01, 0x01
        /*0010*/ 	.byte	0x02, 0x03, 0x00, 0x00, 0x02, 0x06, 0x01, 0x00, 0x04, 0x0b, 0x08, 0x00, 0x09, 0x00, 0x00, 0x00
        /*0020*/ 	.byte	0x00, 0x00, 0x00, 0x00


//--------------------- .nv.info._Z16optimized_reducePKfPfi --------------------------
	.section	.nv.info._Z16optimized_reducePKfPfi,"",@"SHT_CUDA_INFO"
	.sectionflags	@""
	.align	4


	//----- nvinfo : EIATTR_CUDA_API_VERSION
	.align		4
        /*0000*/ 	.byte	0x04, 0x37
        /*0002*/ 	.short	(.L_31 - .L_30)
.L_30:
        /*0004*/ 	.word	0x00000082


	//----- nvinfo : EIATTR_KPARAM_INFO
	.align		4
.L_31:
        /*0008*/ 	.byte	0x04, 0x17
        /*000a*/ 	.short	(.L_33 - .L_32)
.L_32:
        /*000c*/ 	.word	0x00000000
        /*0010*/ 	.short	0x0002
        /*0012*/ 	.short	0x0010
        /*0014*/ 	.byte	0x00, 0xf0, 0x11, 0x00


	//----- nvinfo : EIATTR_KPARAM_INFO
	.align		4
.L_33:
        /*0018*/ 	.byte	0x04, 0x17
        /*001a*/ 	.short	(.L_35 - .L_34)
.L_34:
        /*001c*/ 	.word	0x00000000
        /*0020*/ 	.short	0x0001
        /*0022*/ 	.short	0x0008
        /*0024*/ 	.byte	0x00, 0xf5, 0x21, 0x00


	//----- nvinfo : EIATTR_KPARAM_INFO
	.align		4
.L_35:
        /*0028*/ 	.byte	0x04, 0x17
        /*002a*/ 	.short	(.L_37 - .L_36)
.L_36:
        /*002c*/ 	.word	0x00000000
        /*0030*/ 	.short	0x0000
        /*0032*/ 	.short	0x0000
        /*0034*/ 	.byte	0x00, 0xf5, 0x21, 0x00


	//----- nvinfo : EIATTR_SPARSE_MMA_MASK
	.align		4
.L_37:
        /*0038*/ 	.byte	0x03, 0x50
        /*003a*/ 	.short	0x0000


	//----- nvinfo : EIATTR_MAXREG_COUNT
	.align		4
        /*003c*/ 	.byte	0x03, 0x1b
        /*003e*/ 	.short	0x00ff


	//----- nvinfo : EIATTR_NUM_BARRIERS
	.align		4
        /*0040*/ 	.byte	0x02, 0x4c
        /*0042*/ 	.byte	0x01
	.zero		1


	//----- nvinfo : EIATTR_MERCURY_ISA_VERSION
	.align		4
        /*0044*/ 	.byte	0x03, 0x5f
        /*0046*/ 	.short	0x0101


	//----- nvinfo : EIATTR_VRC_CTA_INIT_COUNT
	.align		4
        /*0048*/ 	.byte	0x02, 0x4a
	.zero		1
	.zero		1


	//----- nvinfo : EIATTR_EXIT_INSTR_OFFSETS
	.align		4
        /*004c*/ 	.byte	0x04, 0x1c
        /*004e*/ 	.short	(.L_39 - .L_38)


	//   ....[0]....
.L_38:
        /*0050*/ 	.word	0x00000210


	//   ....[1]....
        /*0054*/ 	.word	0x00000290


	//----- nvinfo : EIATTR_CBANK_PARAM_SIZE
	.align		4
.L_39:
        /*0058*/ 	.byte	0x03, 0x19
        /*005a*/ 	.short	0x0014


	//----- nvinfo : EIATTR_PARAM_CBANK
	.align		4
        /*005c*/ 	.byte	0x04, 0x0a
        /*005e*/ 	.short	(.L_41 - .L_40)
	.align		4
.L_40:
        /*0060*/ 	.word	index@(.nv.constant0._Z16optimized_reducePKfPfi)
        /*0064*/ 	.short	0x0380
        /*0066*/ 	.short	0x0014


	//----- nvinfo : EIATTR_SW_WAR
	.align		4
.L_41:
        /*0068*/ 	.byte	0x04, 0x36
        /*006a*/ 	.short	(.L_43 - .L_42)
.L_42:
        /*006c*/ 	.word	0x00000008
.L_43:


//--------------------- .nv.info._Z12naive_reducePKfPfi --------------------------
	.section	.nv.info._Z12naive_reducePKfPfi,"",@"SHT_CUDA_INFO"
	.sectionflags	@""
	.align	4


	//----- nvinfo : EIATTR_CUDA_API_VERSION
	.align		4
        /*0000*/ 	.byte	0x04, 0x37
        /*0002*/ 	.short	(.L_45 - .L_44)
.L_44:
        /*0004*/ 	.word	0x00000082


	//----- nvinfo : EIATTR_KPARAM_INFO
	.align		4
.L_45:
        /*0008*/ 	.byte	0x04, 0x17
        /*000a*/ 	.short	(.L_47 - .L_46)
.L_46:
        /*000c*/ 	.word	0x00000000
        /*0010*/ 	.short	0x0002
        /*0012*/ 	.short	0x0010
        /*0014*/ 	.byte	0x00, 0xf0, 0x11, 0x00


	//----- nvinfo : EIATTR_KPARAM_INFO
	.align		4
.L_47:
        /*0018*/ 	.byte	0x04, 0x17
        /*001a*/ 	.short	(.L_49 - .L_48)
.L_48:
        /*001c*/ 	.word	0x00000000
        /*0020*/ 	.short	0x0001
        /*0022*/ 	.short	0x0008
        /*0024*/ 	.byte	0x00, 0xf5, 0x21, 0x00


	//----- nvinfo : EIATTR_KPARAM_INFO
	.align		4
.L_49:
        /*0028*/ 	.byte	0x04, 0x17
        /*002a*/ 	.short	(.L_51 - .L_50)
.L_50:
        /*002c*/ 	.word	0x00000000
        /*0030*/ 	.short	0x0000
        /*0032*/ 	.short	0x0000
        /*0034*/ 	.byte	0x00, 0xf5, 0x21, 0x00


	//----- nvinfo : EIATTR_SPARSE_MMA_MASK
	.align		4
.L_51:
        /*0038*/ 	.byte	0x03, 0x50
        /*003a*/ 	.short	0x0000


	//----- nvinfo : EIATTR_MAXREG_COUNT
	.align		4
        /*003c*/ 	.byte	0x03, 0x1b
        /*003e*/ 	.short	0x00ff


	//----- nvinfo : EIATTR_NUM_BARRIERS
	.align		4
        /*0040*/ 	.byte	0x02, 0x4c
        /*0042*/ 	.byte	0x01
	.zero		1


	//----- nvinfo : EIATTR_MERCURY_ISA_VERSION
	.align		4
        /*0044*/ 	.byte	0x03, 0x5f
        /*0046*/ 	.short	0x0101


	//----- nvinfo : EIATTR_VRC_CTA_INIT_COUNT
	.align		4
        /*0048*/ 	.byte	0x02, 0x4a
	.zero		1
	.zero		1


	//----- nvinfo : EIATTR_EXIT_INSTR_OFFSETS
	.align		4
        /*004c*/ 	.byte	0x04, 0x1c
        /*004e*/ 	.short	(.L_53 - .L_52)


	//   ....[0]....
.L_52:
        /*0050*/ 	.word	0x00000220


	//   ....[1]....
        /*0054*/ 	.word	0x000002a0


	//----- nvinfo : EIATTR_CBANK_PARAM_SIZE
	.align		4
.L_53:
        /*0058*/ 	.byte	0x03, 0x19
        /*005a*/ 	.short	0x0014


	//----- nvinfo : EIATTR_PARAM_CBANK
	.align		4
        /*005c*/ 	.byte	0x04, 0x0a
        /*005e*/ 	.short	(.L_55 - .L_54)
	.align		4
.L_54:
        /*0060*/ 	.word	index@(.nv.constant0._Z12naive_reducePKfPfi)
        /*0064*/ 	.short	0x0380
        /*0066*/ 	.short	0x0014


	//----- nvinfo : EIATTR_SW_WAR
	.align		4
.L_55:
        /*0068*/ 	.byte	0x04, 0x36
        /*006a*/ 	.short	(.L_57 - .L_56)
.L_56:
        /*006c*/ 	.word	0x00000008
.L_57:


//--------------------- .nv.info._Z11random_copyPfPKfPKii --------------------------
	.section	.nv.info._Z11random_copyPfPKfPKii,"",@"SHT_CUDA_INFO"
	.sectionflags	@""
	.align	4


	//----- nvinfo : EIATTR_CUDA_API_VERSION
	.align		4
        /*0000*/ 	.byte	0x04, 0x37
        /*0002*/ 	.short	(.L_59 - .L_58)
.L_58:
        /*0004*/ 	.word	0x00000082


	//----- nvinfo : EIATTR_KPARAM_INFO
	.align		4
.L_59:
        /*0008*/ 	.byte	0x04, 0x17
        /*000a*/ 	.short	(.L_61 - .L_60)
.L_60:
        /*000c*/ 	.word	0x00000000
        /*0010*/ 	.short	0x0003
        /*0012*/ 	.short	0x0018
        /*0014*/ 	.byte	0x00, 0xf0, 0x11, 0x00


	//----- nvinfo : EIATTR_KPARAM_INFO
	.align		4
.L_61:
        /*0018*/ 	.byte	0x04, 0x17
        /*001a*/ 	.short	(.L_63 - .L_62)
.L_62:
        /*001c*/ 	.word	0x00000000
        /*0020*/ 	.short	0x0002
        /*0022*/ 	.short	0x0010
        /*0024*/ 	.byte	0x00, 0xf5, 0x21, 0x00


	//----- nvinfo : EIATTR_KPARAM_INFO
	.align		4
.L_63:
        /*0028*/ 	.byte	0x04, 0x17
        /*002a*/ 	.short	(.L_65 - .L_64)
.L_64:
        /*002c*/ 	.word	0x00000000
        /*0030*/ 	.short	0x0001
        /*0032*/ 	.short	0x0008
        /*0034*/ 	.byte	0x00, 0xf5, 0x21, 0x00


	//----- nvinfo : EIATTR_KPARAM_INFO
	.align		4
.L_65:
        /*0038*/ 	.byte	0x04, 0x17
        /*003a*/ 	.short	(.L_67 - .L_66)
.L_66:
        /*003c*/ 	.word	0x00000000
        /*0040*/ 	.short	0x0000
        /*0042*/ 	.short	0x0000
        /*0044*/ 	.byte	0x00, 0xf5, 0x21, 0x00


	//----- nvinfo : EIATTR_SPARSE_MMA_MASK
	.align		4
.L_67:
        /*0048*/ 	.byte	0x03, 0x50
        /*004a*/ 	.short	0x0000


	//----- nvinfo : EIATTR_MAXREG_COUNT
	.align		4
        /*004c*/ 	.byte	0x03, 0x1b
        /*004e*/ 	.short	0x00ff


	//----- nvinfo : EIATTR_MERCURY_ISA_VERSION
	.align		4
        /*0050*/ 	.byte	0x03, 0x5f
        /*0052*/ 	.short	0x0101


	//----- nvinfo : EIATTR_VRC_CTA_INIT_COUNT
	.align		4
        /*0054*/ 	.byte	0x02, 0x4a
	.zero		1
	.zero		1


	//----- nvinfo : EIATTR_EXIT_INSTR_OFFSETS
	.align		4
        /*0058*/ 	.byte	0x04, 0x1c
        /*005a*/ 	.short	(.L_69 - .L_68)


	//   ....[0]....
.L_68:
        /*005c*/ 	.word	0x00000070


	//   ....[1]....
        /*0060*/ 	.word	0x00000120


	//----- nvinfo : EIATTR_CBANK_PARAM_SIZE
	.align		4
.L_69:
        /*0064*/ 	.byte	0x03, 0x19
        /*0066*/ 	.short	0x001c


	//----- nvinfo : EIATTR_PARAM_CBANK
	.align		4
        /*0068*/ 	.byte	0x04, 0x0a
        /*006a*/ 	.short	(.L_71 - .L_70)
	.align		4
.L_70:
        /*006c*/ 	.word	index@(.nv.constant0._Z11random_copyPfPKfPKii)
        /*0070*/ 	.short	0x0380
        /*0072*/ 	.short	0x001c


	//----- nvinfo : EIATTR_SW_WAR
	.align		4
.L_71:
        /*0074*/ 	.byte	0x04, 0x36
        /*0076*/ 	.short	(.L_73 - .L_72)
.L_72:
        /*0078*/ 	.word	0x00000008
.L_73:


//--------------------- .nv.info._Z12strided_copyPfPKfii --------------------------
	.section	.nv.info._Z12strided_copyPfPKfii,"",@"SHT_CUDA_INFO"
	.sectionflags	@""
	.align	4


	//----- nvinfo : EIATTR_CUDA_API_VERSION
	.align		4
        /*0000*/ 	.byte	0x04, 0x37
        /*0002*/ 	.short	(.L_75 - .L_74)
.L_74:
        /*0004*/ 	.word	0x00000082


	//----- nvinfo : EIATTR_KPARAM_INFO
	.align		4
.L_75:
        /*0008*/ 	.byte	0x04, 0x17
        /*000a*/ 	.short	(.L_77 - .L_76)
.L_76:
        /*000c*/ 	.word	0x00000000
        /*0010*/ 	.short	0x0003
        /*0012*/ 	.short	0x0014
        /*0014*/ 	.byte	0x00, 0xf0, 0x11, 0x00


	//----- nvinfo : EIATTR_KPARAM_INFO
	.align		4
.L_77:
        /*0018*/ 	.byte	0x04, 0x17
        /*001a*/ 	.short	(.L_79 - .L_78)
.L_78:
        /*001c*/ 	.word	0x00000000
        /*0020*/ 	.short	0x0002
        /*0022*/ 	.short	0x0010
        /*0024*/ 	.byte	0x00, 0xf0, 0x11, 0x00


	//----- nvinfo : EIATTR_KPARAM_INFO
	.align		4
.L_79:
        /*0028*/ 	.byte	0x04, 0x17
        /*002a*/ 	.short	(.L_81 - .L_80)
.L_80:
        /*002c*/ 	.word	0x00000000
        /*0030*/ 	.short	0x0001
        /*0032*/ 	.short	0x0008
        /*0034*/ 	.byte	0x00, 0xf5, 0x21, 0x00


	//----- nvinfo : EIATTR_KPARAM_INFO
	.align		4
.L_81:
        /*0038*/ 	.byte	0x04, 0x17
        /*003a*/ 	.short	(.L_83 - .L_82)
.L_82:
        /*003c*/ 	.word	0x00000000
        /*0040*/ 	.short	0x0000
        /*0042*/ 	.short	0x0000
        /*0044*/ 	.byte	0x00, 0xf5, 0x21, 0x00


	//----- nvinfo : EIATTR_SPARSE_MMA_MASK
	.align		4
.L_83:
        /*0048*/ 	.byte	0x03, 0x50
        /*004a*/ 	.short	0x0000


	//----- nvinfo : EIATTR_MAXREG_COUNT
	.align		4
        /*004c*/ 	.byte	0x03, 0x1b
        /*004e*/ 	.short	0x00ff


	//----- nvinfo : EIATTR_MERCURY_ISA_VERSION
	.align		4
        /*0050*/ 	.byte	0x03, 0x5f
        /*0052*/ 	.short	0x0101


	//----- nvinfo : EIATTR_VRC_CTA_INIT_COUNT
	.align		4
        /*0054*/ 	.byte	0x02, 0x4a
	.zero		1
	.zero		1


	//----- nvinfo : EIATTR_EXIT_INSTR_OFFSETS
	.align		4
        /*0058*/ 	.byte	0x04, 0x1c
        /*005a*/ 	.short	(.L_85 - .L_84)


	//   ....[0]....
.L_84:
        /*005c*/ 	.word	0x00000190


	//   ....[1]....
        /*0060*/ 	.word	0x00000260


	//----- nvinfo : EIATTR_CBANK_PARAM_SIZE
	.align		4
.L_85:
        /*0064*/ 	.byte	0x03, 0x19
        /*0066*/ 	.short	0x0018


	//----- nvinfo : EIATTR_PARAM_CBANK
	.align		4
        /*0068*/ 	.byte	0x04, 0x0a
        /*006a*/ 	.short	(.L_87 - .L_86)
	.align		4
.L_86:
        /*006c*/ 	.word	index@(.nv.constant0._Z12strided_copyPfPKfii)
        /*0070*/ 	.short	0x0380
        /*0072*/ 	.short	0x0018


	//----- nvinfo : EIATTR_SW_WAR
	.align		4
.L_87:
        /*0074*/ 	.byte	0x04, 0x36
        /*0076*/ 	.short	(.L_89 - .L_88)
.L_88:
        /*0078*/ 	.word	0x00000008
.L_89:


//--------------------- .nv.info._Z14coalesced_copyPfPKfi --------------------------
	.section	.nv.info._Z14coalesced_copyPfPKfi,"",@"SHT_CUDA_INFO"
	.sectionflags	@""
	.align	4


	//----- nvinfo : EIATTR_CUDA_API_VERSION
	.align		4
        /*0000*/ 	.byte	0x04, 0x37
        /*0002*/ 	.short	(.L_91 - .L_90)
.L_90:
        /*0004*/ 	.word	0x00000082


	//----- nvinfo : EIATTR_KPARAM_INFO
	.align		4
.L_91:
        /*0008*/ 	.byte	0x04, 0x17
        /*000a*/ 	.short	(.L_93 - .L_92)
.L_92:
        /*000c*/ 	.word	0x00000000
        /*0010*/ 	.short	0x0002
        /*0012*/ 	.short	0x0010
        /*0014*/ 	.byte	0x00, 0xf0, 0x11, 0x00


	//----- nvinfo : EIATTR_KPARAM_INFO
	.align		4
.L_93:
        /*0018*/ 	.byte	0x04, 0x17
        /*001a*/ 	.short	(.L_95 - .L_94)
.L_94:
        /*001c*/ 	.word	0x00000000
        /*0020*/ 	.short	0x0001
        /*0022*/ 	.short	0x0008
        /*0024*/ 	.byte	0x00, 0xf5, 0x21, 0x00


	//----- nvinfo : EIATTR_KPARAM_INFO
	.align		4
.L_95:
        /*0028*/ 	.byte	0x04, 0x17
        /*002a*/ 	.short	(.L_97 - .L_96)
.L_96:
        /*002c*/ 	.word	0x00000000
        /*0030*/ 	.short	0x0000
        /*0032*/ 	.short	0x0000
        /*0034*/ 	.byte	0x00, 0xf5, 0x21, 0x00


	//----- nvinfo : EIATTR_SPARSE_MMA_MASK
	.align		4
.L_97:
        /*0038*/ 	.byte	0x03, 0x50
        /*003a*/ 	.short	0x0000


	//----- nvinfo : EIATTR_MAXREG_COUNT
	.align		4
        /*003c*/ 	.byte	0x03, 0x1b
        /*003e*/ 	.short	0x00ff


	//----- nvinfo : EIATTR_MERCURY_ISA_VERSION
	.align		4
        /*0040*/ 	.byte	0x03, 0x5f
        /*0042*/ 	.short	0x0101


	//----- nvinfo : EIATTR_VRC_CTA_INIT_COUNT
	.align		4
        /*0044*/ 	.byte	0x02, 0x4a
	.zero		1
	.zero		1


	//----- nvinfo : EIATTR_EXIT_INSTR_OFFSETS
	.align		4
        /*0048*/ 	.byte	0x04, 0x1c
        /*004a*/ 	.short	(.L_99 - .L_98)


	//   ....[0]....
.L_98:
        /*004c*/ 	.word	0x00000070


	//   ....[1]....
        /*0050*/ 	.word	0x000000f0


	//----- nvinfo : EIATTR_CBANK_PARAM_SIZE
	.align		4
.L_99:
        /*0054*/ 	.byte	0x03, 0x19
        /*0056*/ 	.short	0x0014


	//----- nvinfo : EIATTR_PARAM_CBANK
	.align		4
        /*0058*/ 	.byte	0x04, 0x0a
        /*005a*/ 	.short	(.L_101 - .L_100)
	.align		4
.L_100:
        /*005c*/ 	.word	index@(.nv.constant0._Z14coalesced_copyPfPKfi)
        /*0060*/ 	.short	0x0380
        /*0062*/ 	.short	0x0014


	//----- nvinfo : EIATTR_SW_WAR
	.align		4
.L_101:
        /*0064*/ 	.byte	0x04, 0x36
        /*0066*/ 	.short	(.L_103 - .L_102)
.L_102:
        /*0068*/ 	.word	0x00000008
.L_103:


//--------------------- .nv.callgraph             --------------------------
	.section	.nv.callgraph,"",@"SHT_CUDA_CALLGRAPH"
	.align	4
	.sectionentsize	8
	.align		4
        /*0000*/ 	.word	0x00000000
	.align		4
        /*0004*/ 	.word	0xffffffff
	.align		4
        /*0008*/ 	.word	0x00000000
	.align		4
        /*000c*/ 	.word	0xfffffffe
	.align		4
        /*0010*/ 	.word	0x00000000
	.align		4
        /*0014*/ 	.word	0xfffffffd
	.align		4
        /*0018*/ 	.word	0x00000000
	.align		4
        /*001c*/ 	.word	0xfffffffc


//--------------------- .text._Z16optimized_reducePKfPfi --------------------------
	.section	.text._Z16optimized_reducePKfPfi,"ax",@progbits
	.align	128
        .global         _Z16optimized_reducePKfPfi
        .type           _Z16optimized_reducePKfPfi,@function
        .size           _Z16optimized_reducePKfPfi,(.L_x_9 - _Z16optimized_reducePKfPfi)
        .other          _Z16optimized_reducePKfPfi,@"STO_CUDA_ENTRY STV_DEFAULT"
_Z16optimized_reducePKfPfi:
.text._Z16optimized_reducePKfPfi:
[----:B------:R-:W-:Y:S01]  /*0000*/  LDC R1, c[0x0][0x37c] ;  /* 0x0000df00ff017b82 */ /* 0x000fe20000000800 */
[----:B------:R-:W0:Y:S01]  /*0010*/  S2R R6, SR_TID.X ;  /* 0x0000000000067919 */ /* 0x000e220000002100 */
[----:B------:R-:W0:Y:S01]  /*0020*/  LDCU UR8, c[0x0][0x360] ;  /* 0x00006c00ff0877ac */ /* 0x000e220008000800 */
[----:B------:R-:W-:Y:S01]  /*0030*/  IMAD.MOV.U32 R4, RZ, RZ, RZ ;  /* 0x000000ffff047224 */ /* 0x000fe200078e00ff */
[----:B------:R-:W0:Y:S01]  /*0040*/  S2R R7, SR_CTAID.X ;  /* 0x0000000000077919 */ /* 0x000e220000002500 */
[----:B------:R-:W1:Y:S01]  /*0050*/  LDCU UR4, c[0x0][0x390] ;  /* 0x00007200ff0477ac */ /* 0x000e620008000800 */
[----:B------:R-:W2:Y:S01]  /*0060*/  LDCU.64 UR6, c[0x0][0x358] ;  /* 0x00006b00ff0677ac */ /* 0x000ea20008000a00 */
[----:B0-----:R-:W-:-:S05]  /*0070*/  IMAD R5, R7, UR8, R6 ;  /* 0x0000000807057c24 */ /* 0x001fca000f8e0206 */
[----:B-1----:R-:W-:-:S13]  /*0080*/  ISETP.GE.U32.AND P0, PT, R5, UR4, PT ;  /* 0x0000000405007c0c */ /* 0x002fda000bf06070 */
[----:B------:R-:W0:Y:S02]  /*0090*/  @!P0 LDC.64 R2, c[0x0][0x380] ;  /* 0x0000e000ff028b82 */ /* 0x000e240000000a00 */
[----:B0-----:R-:W-:-:S05]  /*00a0*/  @!P0 IMAD.WIDE.U32 R2, R5, 0x4, R2 ;  /* 0x0000000405028825 */ /* 0x001fca00078e0002 */
[----:B--2---:R-:W2:Y:S01]  /*00b0*/  @!P0 LDG.E.CONSTANT R4, desc[UR6][R2.64] ;  /* 0x0000000602048981 */ /* 0x004ea2000c1e9900 */
[----:B------:R-:W0:Y:S01]  /*00c0*/  S2UR UR5, SR_CgaCtaId ;  /* 0x00000000000579c3 */ /* 0x000e220000008800 */
[----:B------:R-:W-:Y:S01]  /*00d0*/  IMAD.U32 R0, RZ, RZ, UR8 ;  /* 0x00000008ff007e24 */ /* 0x000fe2000f8e00ff */
[----:B------:R-:W-:Y:S01]  /*00e0*/  UMOV UR4, 0x400 ;  /* 0x0000040000047882 */ /* 0x000fe20000000000 */
[----:B------:R-:W-:-:S03]  /*00f0*/  ISETP.NE.AND P0, PT, R6, RZ, PT ;  /* 0x000000ff0600720c */ /* 0x000fc60003f05270 */
[----:B------:R-:W-:Y:S01]  /*0100*/  ISETP.GE.U32.AND P1, PT, R0, 0x2, PT ;  /* 0x000000020000780c */ /* 0x000fe20003f26070 */
[----:B0-----:R-:W-:-:S06]  /*0110*/  ULEA UR4, UR5, UR4, 0x18 ;  /* 0x0000000405047291 */ /* 0x001fcc000f8ec0ff */
[----:B------:R-:W-:-:S05]  /*0120*/  LEA R5, R6, UR4, 0x2 ;  /* 0x0000000406057c11 */ /* 0x000fca000f8e10ff */
[----:B--2---:R0:W-:Y:S01]  /*0130*/  STS [R5], R4 ;  /* 0x0000000405007388 */ /* 0x0041e20000000800 */
[----:B------:R-:W-:Y:S06]  /*0140*/  BAR.SYNC.DEFER_BLOCKING 0x0 ;  /* 0x0000000000007b1d */ /* 0x000fec0000010000 */
[----:B------:R-:W-:Y:S05]  /*0150*/  @!P1 BRA `(.L_x_0) ;  /* 0x00000000002c9947 */ /* 0x000fea0003800000 */
.L_x_1:
[----:B------:R-:W-:-:S04]  /*0160*/  SHF.R.U32.HI R8, RZ, 0x1, R0 ;  /* 0x00000001ff087819 */ /* 0x000fc80000011600 */
[----:B------:R-:W-:-:S13]  /*0170*/  ISETP.GE.U32.AND P1, PT, R6, R8, PT ;  /* 0x000000080600720c */ /* 0x000fda0003f26070 */
[----:B------:R-:W-:Y:S01]  /*0180*/  @!P1 LEA R2, R8, R5, 0x2 ;  /* 0x0000000508029211 */ /* 0x000fe200078e10ff */
[----:B------:R-:W-:Y:S05]  /*0190*/  @!P1 LDS R3, [R5] ;  /* 0x0000000005039984 */ /* 0x000fea0000000800 */
[----:B------:R-:W0:Y:S02]  /*01a0*/  @!P1 LDS R2, [R2] ;  /* 0x0000000002029984 */ /* 0x000e240000000800 */
[----:B0-----:R-:W-:-:S05]  /*01b0*/  @!P1 FADD R4, R2, R3 ;  /* 0x0000000302049221 */ /* 0x001fca0000000000 */
[----:B------:R1:W-:Y:S01]  /*01c0*/  @!P1 STS [R5], R4 ;  /* 0x0000000405009388 */ /* 0x0003e20000000800 */
[----:B------:R-:W-:Y:S01]  /*01d0*/  BAR.SYNC.DEFER_BLOCKING 0x0 ;  /* 0x0000000000007b1d */ /* 0x000fe20000010000 */
[----:B------:R-:W-:Y:S01]  /*01e0*/  ISETP.GT.U32.AND P1, PT, R0, 0x3, PT ;  /* 0x000000030000780c */ /* 0x000fe20003f24070 */
[----:B------:R-:W-:-:S12]  /*01f0*/  IMAD.MOV.U32 R0, RZ, RZ, R8 ;  /* 0x000000ffff007224 */ /* 0x000fd800078e0008 */
[----:B-1----:R-:W-:Y:S05]  /*0200*/  @P1 BRA `(.L_x_1) ;  /* 0xfffffffc00d41947 */ /* 0x002fea000383ffff */
.L_x_0:
[----:B------:R-:W-:Y:S05]  /*0210*/  @P0 EXIT ;  /* 0x000000000000094d */ /* 0x000fea0003800000 */
[----:B------:R-:W1:Y:S01]  /*0220*/  S2UR UR5, SR_CgaCtaId ;  /* 0x00000000000579c3 */ /* 0x000e620000008800 */
[----:B------:R-:W-:-:S07]  /*0230*/  UMOV UR4, 0x400 ;  /* 0x0000040000047882 */ /* 0x000fce0000000000 */
[----:B------:R-:W2:Y:S01]  /*0240*/  LDC.64 R2, c[0x0][0x388] ;  /* 0x0000e200ff027b82 */ /* 0x000ea20000000a00 */
[----:B-1----:R-:W-:Y:S01]  /*0250*/  ULEA UR4, UR5, UR4, 0x18 ;  /* 0x0000000405047291 */ /* 0x002fe2000f8ec0ff */
[----:B--2---:R-:W-:-:S08]  /*0260*/  IMAD.WIDE.U32 R2, R7, 0x4, R2 ;  /* 0x0000000407027825 */ /* 0x004fd000078e0002 */
[----:B0-----:R-:W0:Y:S04]  /*0270*/  LDS R5, [UR4] ;  /* 0x00000004ff057984 */ /* 0x001e280008000800 */
[----:B0-----:R-:W-:Y:S01]  /*0280*/  STG.E desc[UR6][R2.64], R5 ;  /* 0x0000000502007986 */ /* 0x001fe2000c101906 */
[----:B------:R-:W-:Y:S05]  /*0290*/  EXIT ;  /* 0x000000000000794d */ /* 0x000fea0003800000 */
.L_x_2:
[----:B------:R-:W-:-:S00]  /*02a0*/  BRA `(.L_x_2) ;  /* 0xfffffffc00fc7947 */ /* 0x000fc0000383ffff */
[----:B------:R-:W-:-:S00]  /*02b0*/  NOP ;  /* 0x0000000000007918 */ /* 0x000fc00000000000 */
        /* <DEDUP_REMOVED lines=12> */
.L_x_9:


//--------------------- .text._Z12naive_reducePKfPfi --------------------------
	.section	.text._Z12naive_reducePKfPfi,"ax",@progbits
	.align	128
        .global         _Z12naive_reducePKfPfi
        .type           _Z12naive_reducePKfPfi,@function
        .size           _Z12naive_reducePKfPfi,(.L_x_10 - _Z12naive_reducePKfPfi)
        .other          _Z12naive_reducePKfPfi,@"STO_CUDA_ENTRY STV_DEFAULT"
_Z12naive_reducePKfPfi:
.text._Z12naive_reducePKfPfi:
        /* <DEDUP_REMOVED lines=13> */
[----:B------:R-:W-:Y:S01]  /*00d0*/  UMOV UR4, 0x400 ;  /* 0x0000040000047882 */ /* 0x000fe20000000000 */
[----:B------:R-:W-:Y:S01]  /*00e0*/  UISETP.GE.U32.AND UP0, UPT, UR8, 0x2, UPT ;  /* 0x000000020800788c */ /* 0x000fe2000bf06070 */
[----:B------:R-:W-:Y:S01]  /*00f0*/  ISETP.NE.AND P0, PT, R7, RZ, PT ;  /* 0x000000ff0700720c */ /* 0x000fe20003f05270 */
[----:B0-----:R-:W-:-:S06]  /*0100*/  ULEA UR4, UR5, UR4, 0x18 ;  /* 0x0000000405047291 */ /* 0x001fcc000f8ec0ff */
[----:B------:R-:W-:-:S05]  /*0110*/  LEA R5, R7, UR4, 0x2 ;  /* 0x0000000407057c11 */ /* 0x000fca000f8e10ff */
[----:B--2---:R0:W-:Y:S01]  /*0120*/  STS [R5], R0 ;  /* 0x0000000005007388 */ /* 0x0041e20000000800 */
[----:B------:R-:W-:Y:S06]  /*0130*/  BAR.SYNC.DEFER_BLOCKING 0x0 ;  /* 0x0000000000007b1d */ /* 0x000fec0000010000 */
[----:B------:R-:W-:Y:S05]  /*0140*/  BRA.U !UP0, `(.L_x_3) ;  /* 0x0000000108347547 */ /* 0x000fea000b800000 */
[----:B0-----:R-:W-:-:S07]  /*0150*/  IMAD.MOV.U32 R0, RZ, RZ, 0x1 ;  /* 0x00000001ff007424 */ /* 0x001fce00078e00ff */
.L_x_4:
[----:B------:R-:W-:-:S05]  /*0160*/  SHF.L.U32 R8, R0, 0x1, RZ ;  /* 0x0000000100087819 */ /* 0x000fca00000006ff */
[----:B------:R-:W-:-:S05]  /*0170*/  VIADD R2, R8, 0xffffffff ;  /* 0xffffffff08027836 */ /* 0x000fca0000000000 */
[----:B------:R-:W-:-:S13]  /*0180*/  LOP3.LUT P1, RZ, R2, R7, RZ, 0xc0, !PT ;  /* 0x0000000702ff7212 */ /* 0x000fda000782c0ff */
[----:B------:R-:W-:Y:S01]  /*0190*/  @!P1 LEA R2, R0, R5, 0x2 ;  /* 0x0000000500029211 */ /* 0x000fe200078e10ff */
[----:B------:R-:W-:Y:S01]  /*01a0*/  @!P1 LDS R3, [R5] ;  /* 0x0000000005039984 */ /* 0x000fe20000000800 */
[----:B------:R-:W-:-:S04]  /*01b0*/  MOV R0, R8 ;  /* 0x0000000800007202 */ /* 0x000fc80000000f00 */
[----:B------:R-:W0:Y:S02]  /*01c0*/  @!P1 LDS R2, [R2] ;  /* 0x0000000002029984 */ /* 0x000e240000000800 */
[----:B0-----:R-:W-:-:S05]  /*01d0*/  @!P1 FADD R4, R2, R3 ;  /* 0x0000000302049221 */ /* 0x001fca0000000000 */
[----:B------:R1:W-:Y:S01]  /*01e0*/  @!P1 STS [R5], R4 ;  /* 0x0000000405009388 */ /* 0x0003e20000000800 */
[----:B------:R-:W-:Y:S01]  /*01f0*/  BAR.SYNC.DEFER_BLOCKING 0x0 ;  /* 0x0000000000007b1d */ /* 0x000fe20000010000 */
[----:B------:R-:W-:-:S13]  /*0200*/  ISETP.GE.U32.AND P1, PT, R8, UR8, PT ;  /* 0x0000000808007c0c */ /* 0x000fda000bf26070 */
[----:B-1----:R-:W-:Y:S05]  /*0210*/  @!P1 BRA `(.L_x_4) ;  /* 0xfffffffc00d09947 */ /* 0x002fea000383ffff */
.L_x_3:
        /* <DEDUP_REMOVED lines=9> */
.L_x_5:
        /* <DEDUP_REMOVED lines=13> */
.L_x_10:


//--------------------- .text._Z11random_copyPfPKfPKii --------------------------
	.section	.text._Z11random_copyPfPKfPKii,"ax",@progbits
	.align	128
        .global         _Z11random_copyPfPKfPKii
        .type           _Z11random_copyPfPKfPKii,@function
        .size           _Z11random_copyPfPKfPKii,(.L_x_11 - _Z11random_copyPfPKfPKii)
        .other          _Z11random_copyPfPKfPKii,@"STO_CUDA_ENTRY STV_DEFAULT"
_Z11random_copyPfPKfPKii:
.text._Z11random_copyPfPKfPKii:
[----:B------:R-:W-:Y:S01]  /*0000*/  LDC R1, c[0x0][0x37c] ;  /* 0x0000df00ff017b82 */ /* 0x000fe20000000800 */
[----:B------:R-:W0:Y:S07]  /*0010*/  S2R R0, SR_TID.X ;  /* 0x0000000000007919 */ /* 0x000e2e0000002100 */
[----:B------:R-:W0:Y:S01]  /*0020*/  S2UR UR4, SR_CTAID.X ;  /* 0x00000000000479c3 */ /* 0x000e220000002500 */
[----:B------:R-:W1:Y:S07]  /*0030*/  LDCU UR5, c[0x0][0x398] ;  /* 0x00007300ff0577ac */ /* 0x000e6e0008000800 */
[----:B------:R-:W0:Y:S02]  /*0040*/  LDC R9, c[0x0][0x360] ;  /* 0x0000d800ff097b82 */ /* 0x000e240000000800 */
[----:B0-----:R-:W-:-:S05]  /*0050*/  IMAD R9, R9, UR4, R0 ;  /* 0x0000000409097c24 */ /* 0x001fca000f8e0200 */
[----:B-1----:R-:W-:-:S13]  /*0060*/  ISETP.GE.AND P0, PT, R9, UR5, PT ;  /* 0x0000000509007c0c */ /* 0x002fda000bf06270 */
[----:B------:R-:W-:Y:S05]  /*0070*/  @P0 EXIT ;  /* 0x000000000000094d */ /* 0x000fea0003800000 */
[----:B------:R-:W0:Y:S01]  /*0080*/  LDC.64 R2, c[0x0][0x390] ;  /* 0x0000e400ff027b82 */ /* 0x000e220000000a00 */
[----:B------:R-:W1:Y:S07]  /*0090*/  LDCU.64 UR4, c[0x0][0x358] ;  /* 0x00006b00ff0477ac */ /* 0x000e6e0008000a00 */
[----:B------:R-:W2:Y:S08]  /*00a0*/  LDC.64 R4, c[0x0][0x388] ;  /* 0x0000e200ff047b82 */ /* 0x000eb00000000a00 */
[----:B------:R-:W3:Y:S01]  /*00b0*/  LDC.64 R6, c[0x0][0x380] ;  /* 0x0000e000ff067b82 */ /* 0x000ee20000000a00 */
[----:B0-----:R-:W-:-:S06]  /*00c0*/  IMAD.WIDE R2, R9, 0x4, R2 ;  /* 0x0000000409027825 */ /* 0x001fcc00078e0202 */
[----:B-1----:R-:W2:Y:S02]  /*00d0*/  LDG.E.CONSTANT R3, desc[UR4][R2.64] ;  /* 0x0000000402037981 */ /* 0x002ea4000c1e9900 */
[----:B--2---:R-:W-:-:S06]  /*00e0*/  IMAD.WIDE R4, R3, 0x4, R4 ;  /* 0x0000000403047825 */ /* 0x004fcc00078e0204 */
[----:B------:R-:W2:Y:S01]  /*00f0*/  LDG.E.CONSTANT R5, desc[UR4][R4.64] ;  /* 0x0000000404057981 */ /* 0x000ea2000c1e9900 */
[----:B---3--:R-:W-:-:S05]  /*0100*/  IMAD.WIDE R6, R9, 0x4, R6 ;  /* 0x0000000409067825 */ /* 0x008fca00078e0206 */
[----:B--2---:R-:W-:Y:S01]  /*0110*/  STG.E desc[UR4][R6.64], R5 ;  /* 0x0000000506007986 */ /* 0x004fe2000c101904 */
[----:B------:R-:W-:Y:S05]  /*0120*/  EXIT ;  /* 0x000000000000794d */ /* 0x000fea0003800000 */
.L_x_6:
        /* <DEDUP_REMOVED lines=13> */
.L_x_11:


//--------------------- .text._Z12strided_copyPfPKfii --------------------------
	.section	.text._Z12strided_copyPfPKfii,"ax",@progbits
	.align	128
        .global         _Z12strided_copyPfPKfii
        .type           _Z12strided_copyPfPKfii,@function
        .size           _Z12strided_copyPfPKfii,(.L_x_12 - _Z12strided_copyPfPKfii)
        .other          _Z12strided_copyPfPKfii,@"STO_CUDA_ENTRY STV_DEFAULT"
_Z12strided_copyPfPKfii:
.text._Z12strided_copyPfPKfii:
[----:B------:R-:W-:Y:S08]  /*0000*/  LDC R1, c[0x0][0x37c] ;  /* 0x0000df00ff017b82 */ /* 0x000ff00000000800 */
[----:B------:R-:W0:Y:S01]  /*0010*/  LDC.64 R2, c[0x0][0x390] ;  /* 0x0000e400ff027b82 */ /* 0x000e220000000a00 */
[----:B------:R-:W1:Y:S07]  /*0020*/  S2R R6, SR_TID.X ;  /* 0x0000000000067919 */ /* 0x000e6e0000002100 */
[----:B------:R-:W1:Y:S08]  /*0030*/  S2UR UR4, SR_CTAID.X ;  /* 0x00000000000479c3 */ /* 0x000e700000002500 */
[----:B------:R-:W1:Y:S01]  /*0040*/  LDC R7, c[0x0][0x360] ;  /* 0x0000d800ff077b82 */ /* 0x000e620000000800 */
[----:B0-----:R-:W-:-:S04]  /*0050*/  IABS R9, R2 ;  /* 0x0000000200097213 */ /* 0x001fc80000000000 */
[----:B------:R-:W0:Y:S01]  /*0060*/  I2F.RP R0, R9 ;  /* 0x0000000900007306 */ /* 0x000e220000209400 */
[----:B-1----:R-:W-:-:S07]  /*0070*/  IMAD R7, R7, UR4, R6 ;  /* 0x0000000407077c24 */ /* 0x002fce000f8e0206 */
[----:B0-----:R-:W0:Y:S01]  /*0080*/  MUFU.RCP R0, R0 ;  /* 0x0000000000007308 */ /* 0x001e220000001000 */
[C---:B------:R-:W-:Y:S01]  /*0090*/  IMAD R3, R7.reuse, R3, RZ ;  /* 0x0000000307037224 */ /* 0x040fe200078e02ff */
[----:B------:R-:W-:Y:S01]  /*00a0*/  ISETP.GE.AND P1, PT, R7, R2, PT ;  /* 0x000000020700720c */ /* 0x000fe20003f26270 */
[----:B0-----:R-:W-:-:S03]  /*00b0*/  VIADD R4, R0, 0xffffffe ;  /* 0x0ffffffe00047836 */ /* 0x001fc60000000000 */
[----:B------:R-:W-:Y:S02]  /*00c0*/  IABS R0, R3 ;  /* 0x0000000300007213 */ /* 0x000fe40000000000 */
[----:B------:R0:W1:Y:S02]  /*00d0*/  F2I.FTZ.U32.TRUNC.NTZ R5, R4 ;  /* 0x0000000400057305 */ /* 0x000064000021f000 */
[----:B0-----:R-:W-:Y:S02]  /*00e0*/  IMAD.MOV.U32 R4, RZ, RZ, RZ ;  /* 0x000000ffff047224 */ /* 0x001fe400078e00ff */
[----:B-1----:R-:W-:-:S05]  /*00f0*/  IMAD.MOV R8, RZ, RZ, -R5 ;  /* 0x000000ffff087224 */ /* 0x002fca00078e0a05 */
[----:B------:R-:W-:-:S05]  /*0100*/  MOV R6, R8 ;  /* 0x0000000800067202 */ /* 0x000fca0000000f00 */
[----:B------:R-:W-:-:S04]  /*0110*/  IMAD R11, R6, R9, RZ ;  /* 0x00000009060b7224 */ /* 0x000fc800078e02ff */
[----:B------:R-:W-:-:S06]  /*0120*/  IMAD.HI.U32 R5, R5, R11, R4 ;  /* 0x0000000b05057227 */ /* 0x000fcc00078e0004 */
[----:B------:R-:W-:-:S05]  /*0130*/  IMAD.HI.U32 R5, R5, R0, RZ ;  /* 0x0000000005057227 */ /* 0x000fca00078e00ff */
[----:B------:R-:W-:-:S05]  /*0140*/  IADD3 R5, PT, PT, -R5, RZ, RZ ;  /* 0x000000ff05057210 */ /* 0x000fca0007ffe1ff */
[----:B------:R-:W-:-:S05]  /*0150*/  IMAD R0, R9, R5, R0 ;  /* 0x0000000509007224 */ /* 0x000fca00078e0200 */
[----:B------:R-:W-:-:S13]  /*0160*/  ISETP.GT.U32.AND P0, PT, R9, R0, PT ;  /* 0x000000000900720c */ /* 0x000fda0003f04070 */
[----:B------:R-:W-:-:S05]  /*0170*/  @!P0 IMAD.IADD R0, R0, 0x1, -R9 ;  /* 0x0000000100008824 */ /* 0x000fca00078e0a09 */
[----:B------:R-:W-:Y:S01]  /*0180*/  ISETP.GT.U32.AND P0, PT, R9, R0, PT ;  /* 0x000000000900720c */ /* 0x000fe20003f04070 */
[----:B------:R-:W-:-:S12]  /*0190*/  @P1 EXIT ;  /* 0x000000000000194d */ /* 0x000fd80003800000 */
[----:B------:R-:W0:Y:S01]  /*01a0*/  LDC.64 R4, c[0x0][0x388] ;  /* 0x0000e200ff047b82 */ /* 0x000e220000000a00 */
[----:B------:R-:W-:Y:S01]  /*01b0*/  ISETP.GE.AND P2, PT, R3, RZ, PT ;  /* 0x000000ff0300720c */ /* 0x000fe20003f46270 */
[----:B------:R-:W1:Y:S01]  /*01c0*/  LDCU.64 UR4, c[0x0][0x358] ;  /* 0x00006b00ff0477ac */ /* 0x000e620008000a00 */
[----:B------:R-:W-:Y:S02]  /*01d0*/  ISETP.NE.AND P1, PT, R2, RZ, PT ;  /* 0x000000ff0200720c */ /* 0x000fe40003f25270 */
[----:B------:R-:W-:-:S09]  /*01e0*/  @!P0 IADD3 R0, PT, PT, R0, -R9, RZ ;  /* 0x8000000900008210 */ /* 0x000fd20007ffe0ff */
[----:B------:R-:W-:Y:S02]  /*01f0*/  @!P2 IADD3 R0, PT, PT, -R0, RZ, RZ ;  /* 0x000000ff0000a210 */ /* 0x000fe40007ffe1ff */
[----:B------:R-:W-:-:S05]  /*0200*/  @!P1 LOP3.LUT R0, RZ, R2, RZ, 0x33, !PT ;  /* 0x00000002ff009212 */ /* 0x000fca00078e33ff */
[----:B0-----:R-:W-:Y:S02]  /*0210*/  IMAD.WIDE R2, R0, 0x4, R4 ;  /* 0x0000000400027825 */ /* 0x001fe400078e0204 */
[----:B------:R-:W0:Y:S04]  /*0220*/  LDC.64 R4, c[0x0][0x380] ;  /* 0x0000e000ff047b82 */ /* 0x000e280000000a00 */
[----:B-1----:R-:W2:Y:S01]  /*0230*/  LDG.E.CONSTANT R3, desc[UR4][R2.64] ;  /* 0x0000000402037981 */ /* 0x002ea2000c1e9900 */
[----:B0-----:R-:W-:-:S05]  /*0240*/  IMAD.WIDE R4, R7, 0x4, R4 ;  /* 0x0000000407047825 */ /* 0x001fca00078e0204 */
[----:B--2---:R-:W-:Y:S01]  /*0250*/  STG.E desc[UR4][R4.64], R3 ;  /* 0x0000000304007986 */ /* 0x004fe2000c101904 */
[----:B------:R-:W-:Y:S05]  /*0260*/  EXIT ;  /* 0x000000000000794d */ /* 0x000fea0003800000 */
.L_x_7:
        /* <DEDUP_REMOVED lines=9> */
.L_x_12:


//--------------------- .text._Z14coalesced_copyPfPKfi --------------------------
	.section	.text._Z14coalesced_copyPfPKfi,"ax",@progbits
	.align	128
        .global         _Z14coalesced_copyPfPKfi
        .type           _Z14coalesced_copyPfPKfi,@function
        .size           _Z14coalesced_copyPfPKfi,(.L_x_13 - _Z14coalesced_copyPfPKfi)
        .other          _Z14coalesced_copyPfPKfi,@"STO_CUDA_ENTRY STV_DEFAULT"
_Z14coalesced_copyPfPKfi:
.text._Z14coalesced_copyPfPKfi:
        /* <DEDUP_REMOVED lines=10> */
[----:B------:R-:W2:Y:S01]  /*00a0*/  LDC.64 R4, c[0x0][0x380] ;  /* 0x0000e000ff047b82 */ /* 0x000ea20000000a00 */
[----:B0-----:R-:W-:-:S06]  /*00b0*/  IMAD.WIDE R2, R7, 0x4, R2 ;  /* 0x0000000407027825 */ /* 0x001fcc00078e0202 */
[----:B-1----:R-:W3:Y:S01]  /*00c0*/  LDG.E.CONSTANT R3, desc[UR4][R2.64] ;  /* 0x0000000402037981 */ /* 0x002ee2000c1e9900 */
[----:B--2---:R-:W-:-:S05]  /*00d0*/  IMAD.WIDE R4, R7, 0x4, R4 ;  /* 0x0000000407047825 */ /* 0x004fca00078e0204 */
[----:B---3--:R-:W-:Y:S01]  /*00e0*/  STG.E desc[UR4][R4.64], R3 ;  /* 0x0000000304007986 */ /* 0x008fe2000c101904 */
[----:B------:R-:W-:Y:S05]  /*00f0*/  EXIT ;  /* 0x000000000000794d */ /* 0x000fea0003800000 */
.L_x_8:
        /* <DEDUP_REMOVED lines=16> */
.L_x_13:


//--------------------- .nv.shared._Z16optimized_reducePKfPfi --------------------------
	.section	.nv.shared._Z16optimized_reducePKfPfi,"aw",@nobits
	.sectionflags	@""
	.align	16
	.zero		1024


//--------------------- .nv.shared.reserved.0     --------------------------
	.section	.nv.shared.reserved.0,"aw",@nobits
	.weak		__nv_reservedSMEM_offset_0_alias
	.size		__nv_reservedSMEM_offset_0_alias, 0, 64
	.other		__nv_reservedSMEM_offset_0_alias,@"STO_CUDA_RESERVED_SHARED STV_DEFAULT"
__nv_reservedSMEM_offset_0_alias:
	.zero		0
	.zero		64


//--------------------- .nv.shared._Z12naive_reducePKfPfi --------------------------
	.section	.nv.shared._Z12naive_reducePKfPfi,"aw",@nobits
	.sectionflags	@""
	.align	16
	.zero		1024


//--------------------- .nv.shared._Z11random_copyPfPKfPKii --------------------------
	.section	.nv.shared._Z11random_copyPfPKfPKii,"aw",@nobits
	.sectionflags	@""
	.align	16
	.zero		1024


//--------------------- .nv.shared._Z12strided_copyPfPKfii --------------------------
	.section	.nv.shared._Z12strided_copyPfPKfii,"aw",@nobits
	.sectionflags	@""
	.align	16
	.zero		1024


//--------------------- .nv.shared._Z14coalesced_copyPfPKfi --------------------------
	.section	.nv.shared._Z14coalesced_copyPfPKfi,"aw",@nobits
	.sectionflags	@""
	.align	16
	.zero		1024


//--------------------- .nv.constant0._Z16optimized_reducePKfPfi --------------------------
	.section	.nv.constant0._Z16optimized_reducePKfPfi,"a",@progbits
	.sectionflags	@""
	.align	4
.nv.constant0._Z16optimized_reducePKfPfi:
	.zero		916


//--------------------- .nv.constant0._Z12naive_reducePKfPfi --------------------------
	.section	.nv.constant0._Z12naive_reducePKfPfi,"a",@progbits
	.sectionflags	@""
	.align	4
.nv.constant0._Z12naive_reducePKfPfi:
	.zero		916


//--------------------- .nv.constant0._Z11random_copyPfPKfPKii --------------------------
	.section	.nv.constant0._Z11random_copyPfPKfPKii,"a",@progbits
	.sectionflags	@""
	.align	4
.nv.constant0._Z11random_copyPfPKfPKii:
	.zero		924


//--------------------- .nv.constant0._Z12strided_copyPfPKfii --------------------------
	.section	.nv.constant0._Z12strided_copyPfPKfii,"a",@progbits
	.sectionflags	@""
	.align	4
.nv.constant0._Z12strided_copyPfPKfii:
	.zero		920


//--------------------- .nv.constant0._Z14coalesced_copyPfPKfi --------------------------
	.section	.nv.constant0._Z14coalesced_copyPfPKfi,"a",@progbits
	.sectionflags	@""
	.align	4
.nv.constant0._Z14coalesced_copyPfPKfi:
	.zero		916


//--------------------- SYMBOLS --------------------------

	.type		.nv.reservedSmem.offset0,@object
	.size		.nv.reservedSmem.offset0,0x4
	.type		.nv.reservedSmem.cap,@object
	.size		.nv.reservedSmem.cap,0x4
